//
// Generated by NVIDIA NVVM Compiler
//
// Compiler Build ID: CL-36424714
// Cuda compilation tools, release 13.0, V13.0.88
// Based on NVVM 20.0.0
//

.version 9.0
.target sm_100
.address_size 64

	// .globl	_Z15transformKernelPKfPfmm
.global .align 4 .b8 precalc_xorwow_matrix[102400];
.global .align 4 .b8 precalc_xorwow_offset_matrix[102400];
.global .align 4 .b8 mrg32k3aM1[2304];
.global .align 4 .b8 mrg32k3aM2[2304];
.global .align 4 .b8 mrg32k3aM1SubSeq[2016];
.global .align 4 .b8 mrg32k3aM2SubSeq[2016];
.global .align 4 .b8 mrg32k3aM1Seq[2304];
.global .align 4 .b8 mrg32k3aM2Seq[2304];
.const .align 8 .b8 __cr_lgamma_table[72];

.visible .entry _Z15transformKernelPKfPfmm(
	.param .u64 .ptr .align 1 _Z15transformKernelPKfPfmm_param_0,
	.param .u64 .ptr .align 1 _Z15transformKernelPKfPfmm_param_1,
	.param .u64 _Z15transformKernelPKfPfmm_param_2,
	.param .u64 _Z15transformKernelPKfPfmm_param_3
)
{
	.reg .pred 	%p<4>;
	.reg .b32 	%r<12>;
	.reg .b32 	%f<5>;
	.reg .b64 	%rd<46>;

	ld.param.u64 	%rd15, [_Z15transformKernelPKfPfmm_param_0];
	ld.param.u64 	%rd16, [_Z15transformKernelPKfPfmm_param_1];
	ld.param.u64 	%rd17, [_Z15transformKernelPKfPfmm_param_2];
	ld.param.u64 	%rd18, [_Z15transformKernelPKfPfmm_param_3];
	mov.u32 	%r1, %ctaid.x;
	cvt.u64.u32 	%rd19, %r1;
	mov.u32 	%r2, %tid.x;
	cvt.u64.u32 	%rd20, %r2;
	mad.lo.s64 	%rd1, %rd18, %rd19, %rd20;
	shl.b64 	%rd2, %rd1, 2;
	or.b64  	%rd21, %rd2, %rd17;
	and.b64  	%rd22, %rd21, -4294967296;
	setp.ne.s64 	%p1, %rd22, 0;
	@%p1 bra 	$L__BB0_2;
	cvt.u32.u64 	%r3, %rd17;
	cvt.u32.u64 	%r4, %rd2;
	div.u32 	%r5, %r4, %r3;
	cvt.u64.u32 	%rd43, %r5;
	bra.uni 	$L__BB0_3;
$L__BB0_2:
	div.u64 	%rd43, %rd2, %rd17;
$L__BB0_3:
	shr.u64 	%rd6, %rd17, 2;
	or.b64  	%rd23, %rd1, %rd6;
	and.b64  	%rd24, %rd23, -4294967296;
	setp.ne.s64 	%p2, %rd24, 0;
	@%p2 bra 	$L__BB0_5;
	cvt.u32.u64 	%r6, %rd6;
	cvt.u32.u64 	%r7, %rd1;
	rem.u32 	%r8, %r7, %r6;
	cvt.u64.u32 	%rd44, %r8;
	bra.uni 	$L__BB0_6;
$L__BB0_5:
	rem.u64 	%rd44, %rd1, %rd6;
$L__BB0_6:
	shl.b64 	%rd10, %rd1, 1;
	shr.u64 	%rd11, %rd17, 1;
	or.b64  	%rd25, %rd10, %rd11;
	and.b64  	%rd26, %rd25, -4294967296;
	setp.ne.s64 	%p3, %rd26, 0;
	@%p3 bra 	$L__BB0_8;
	cvt.u32.u64 	%r9, %rd11;
	cvt.u32.u64 	%r10, %rd10;
	rem.u32 	%r11, %r10, %r9;
	cvt.u64.u32 	%rd45, %r11;
	bra.uni 	$L__BB0_9;
$L__BB0_8:
	rem.u64 	%rd45, %rd10, %rd11;
$L__BB0_9:
	cvta.to.global.u64 	%rd27, %rd16;
	mul.lo.s64 	%rd28, %rd43, %rd17;
	shl.b64 	%rd29, %rd44, 2;
	add.s64 	%rd30, %rd29, %rd28;
	cvta.to.global.u64 	%rd31, %rd15;
	shl.b64 	%rd32, %rd30, 2;
	add.s64 	%rd33, %rd31, %rd32;
	ld.global.f32 	%f1, [%rd33];
	shl.b64 	%rd34, %rd28, 1;
	add.s64 	%rd35, %rd34, %rd17;
	shr.u64 	%rd36, %rd35, 1;
	add.s64 	%rd37, %rd36, %rd45;
	shl.b64 	%rd38, %rd37, 2;
	add.s64 	%rd39, %rd27, %rd38;
	st.global.f32 	[%rd39], %f1;
	ld.global.f32 	%f2, [%rd33+4];
	st.global.f32 	[%rd39+4], %f2;
	ld.global.f32 	%f3, [%rd33+8];
	add.s64 	%rd40, %rd28, %rd45;
	shl.b64 	%rd41, %rd40, 2;
	add.s64 	%rd42, %rd27, %rd41;
	st.global.f32 	[%rd42], %f3;
	ld.global.f32 	%f4, [%rd33+12];
	st.global.f32 	[%rd42+4], %f4;
	ret;

}


// ===== COMPILED SASS (sm_100) =====

	.target	sm_100

	.elftype	@"ET_EXEC"


//--------------------- .note.nv.tkinfo           --------------------------
	.section	.note.nv.tkinfo,"",@"SHT_NOTE"
	.sectionflags	@"SHF_NOTE_NV_TKINFO"
	.tkinfo
        /*0018*/ 	.word	0x00000002
        /*0030*/ 	.string	""
        /*0030*/ 	.string	"ptxas"
        /*0030*/ 	.string	"Cuda compilation tools, release 13.0, V13.0.88"
        /*0030*/ 	.string	"Build cuda_13.0.r13.0/compiler.36424714_0"
        /*0030*/ 	.string	"-arch sm_100 -m 64 "



//--------------------- .note.nv.cuinfo           --------------------------
	.section	.note.nv.cuinfo,"",@"SHT_NOTE"
	.sectionflags	@"SHF_NOTE_NV_CUINFO"
        /*0018*/ 	.short	0x0002
        /*001a*/ 	.short	0x0064
        /*001c*/ 	.short	0x0082
	.zero		2


//--------------------- .nv.info                  --------------------------
	.section	.nv.info,"",@"SHT_CUDA_INFO"
	.align	4


	//----- nvinfo : EIATTR_REGCOUNT
	.align		4
        /*0000*/ 	.byte	0x04, 0x2f
        /*0002*/ 	.short	(.L_10 - .L_9)
	.align		4
.L_9:
        /*0004*/ 	.word	index@(_Z15transformKernelPKfPfmm)
        /*0008*/ 	.word	0x00000018


	//----- nvinfo : EIATTR_FRAME_SIZE
	.align		4
.L_10:
        /*000c*/ 	.byte	0x04, 0x11
        /*000e*/ 	.short	(.L_12 - .L_11)
	.align		4
.L_11:
        /*0010*/ 	.word	index@($__internal_1_$__cuda_sm20_rem_u64)
        /*0014*/ 	.word	0x00000000


	//----- nvinfo : EIATTR_FRAME_SIZE
	.align		4
.L_12:
        /*0018*/ 	.byte	0x04, 0x11
        /*001a*/ 	.short	(.L_14 - .L_13)
	.align		4
.L_13:
        /*001c*/ 	.word	index@($__internal_0_$__cuda_sm20_div_u64)
        /*0020*/ 	.word	0x00000000


	//----- nvinfo : EIATTR_FRAME_SIZE
	.align		4
.L_14:
        /*0024*/ 	.byte	0x04, 0x11
        /*0026*/ 	.short	(.L_16 - .L_15)
	.align		4
.L_15:
        /*0028*/ 	.word	index@(_Z15transformKernelPKfPfmm)
        /*002c*/ 	.word	0x00000000


	//----- nvinfo : EIATTR_MIN_STACK_SIZE
	.align		4
.L_16:
        /*0030*/ 	.byte	0x04, 0x12
        /*0032*/ 	.short	(.L_18 - .L_17)
	.align		4
.L_17:
        /*0034*/ 	.word	index@(_Z15transformKernelPKfPfmm)
        /*0038*/ 	.word	0x00000000
.L_18:


//--------------------- .nv.compat                --------------------------
	.section	.nv.compat,"",@"SHT_CUDA_COMPAT_INFO"
	.align	4
        /*0000*/ 	.byte	0x02, 0x09, 0x00, 0x00, 0x02, 0x02, 0x01, 0x00, 0x02, 0x05, 0x05, 0x00, 0x03, 0x07, 0x01, 0x01
        /*0010*/ 	.byte	0x02, 0x03, 0x00, 0x00, 0x02, 0x06, 0x01, 0x00, 0x04, 0x0b, 0x08, 0x00, 0x09, 0x00, 0x00, 0x00
        /*0020*/ 	.byte	0x00, 0x00, 0x00, 0x00


//--------------------- .nv.info._Z15transformKernelPKfPfmm --------------------------
	.section	.nv.info._Z15transformKernelPKfPfmm,"",@"SHT_CUDA_INFO"
	.sectionflags	@""
	.align	4


	//----- nvinfo : EIATTR_CUDA_API_VERSION
	.align		4
        /*0000*/ 	.byte	0x04, 0x37
        /*0002*/ 	.short	(.L_20 - .L_19)
.L_19:
        /*0004*/ 	.word	0x00000082


	//----- nvinfo : EIATTR_KPARAM_INFO
	.align		4
.L_20:
        /*0008*/ 	.byte	0x04, 0x17
        /*000a*/ 	.short	(.L_22 - .L_21)
.L_21:
        /*000c*/ 	.word	0x00000000
        /*0010*/ 	.short	0x0003
        /*0012*/ 	.short	0x0018
        /*0014*/ 	.byte	0x00, 0xf0, 0x21, 0x00


	//----- nvinfo : EIATTR_KPARAM_INFO
	.align		4
.L_22:
        /*0018*/ 	.byte	0x04, 0x17
        /*001a*/ 	.short	(.L_24 - .L_23)
.L_23:
        /*001c*/ 	.word	0x00000000
        /*0020*/ 	.short	0x0002
        /*0022*/ 	.short	0x0010
        /*0024*/ 	.byte	0x00, 0xf0, 0x21, 0x00


	//----- nvinfo : EIATTR_KPARAM_INFO
	.align		4
.L_24:
        /*0028*/ 	.byte	0x04, 0x17
        /*002a*/ 	.short	(.L_26 - .L_25)
.L_25:
        /*002c*/ 	.word	0x00000000
        /*0030*/ 	.short	0x0001
        /*0032*/ 	.short	0x0008
        /*0034*/ 	.byte	0x00, 0xf5, 0x21, 0x00


	//----- nvinfo : EIATTR_KPARAM_INFO
	.align		4
.L_26:
        /*0038*/ 	.byte	0x04, 0x17
        /*003a*/ 	.short	(.L_28 - .L_27)
.L_27:
        /*003c*/ 	.word	0x00000000
        /*0040*/ 	.short	0x0000
        /*0042*/ 	.short	0x0000
        /*0044*/ 	.byte	0x00, 0xf5, 0x21, 0x00


	//----- nvinfo : EIATTR_SPARSE_MMA_MASK
	.align		4
.L_28:
        /*0048*/ 	.byte	0x03, 0x50
        /*004a*/ 	.short	0x0000


	//----- nvinfo : EIATTR_MAXREG_COUNT
	.align		4
        /*004c*/ 	.byte	0x03, 0x1b
        /*004e*/ 	.short	0x00ff


	//----- nvinfo : EIATTR_MERCURY_ISA_VERSION
	.align		4
        /*0050*/ 	.byte	0x03, 0x5f
        /*0052*/ 	.short	0x0101


	//----- nvinfo : EIATTR_VRC_CTA_INIT_COUNT
	.align		4
        /*0054*/ 	.byte	0x02, 0x4a
	.zero		1
	.zero		1


	//----- nvinfo : EIATTR_EXIT_INSTR_OFFSETS
	.align		4
        /*0058*/ 	.byte	0x04, 0x1c
        /*005a*/ 	.short	(.L_30 - .L_29)


	//   ....[0]....
.L_29:
        /*005c*/ 	.word	0x000008e0


	//----- nvinfo : EIATTR_CRS_STACK_SIZE
	.align		4
.L_30:
        /*0060*/ 	.byte	0x04, 0x1e
        /*0062*/ 	.short	(.L_32 - .L_31)
.L_31:
        /*0064*/ 	.word	0x00000000


	//----- nvinfo : EIATTR_CBANK_PARAM_SIZE
	.align		4
.L_32:
        /*0068*/ 	.byte	0x03, 0x19
        /*006a*/ 	.short	0x0020


	//----- nvinfo : EIATTR_PARAM_CBANK
	.align		4
        /*006c*/ 	.byte	0x04, 0x0a
        /*006e*/ 	.short	(.L_34 - .L_33)
	.align		4
.L_33:
        /*0070*/ 	.word	index@(.nv.constant0._Z15transformKernelPKfPfmm)
        /*0074*/ 	.short	0x0380
        /*0076*/ 	.short	0x0020


	//----- nvinfo : EIATTR_SW_WAR
	.align		4
.L_34:
        /*0078*/ 	.byte	0x04, 0x36
        /*007a*/ 	.short	(.L_36 - .L_35)
.L_35:
        /*007c*/ 	.word	0x00000008
.L_36:


//--------------------- .nv.callgraph             --------------------------
	.section	.nv.callgraph,"",@"SHT_CUDA_CALLGRAPH"
	.align	4
	.sectionentsize	8
	.align		4
        /*0000*/ 	.word	0x00000000
	.align		4
        /*0004*/ 	.word	0xffffffff
	.align		4
        /*0008*/ 	.word	0x00000000
	.align		4
        /*000c*/ 	.word	0xfffffffe
	.align		4
        /*0010*/ 	.word	0x00000000
	.align		4
        /*0014*/ 	.word	0xfffffffd
	.align		4
        /*0018*/ 	.word	0x00000000
	.align		4
        /*001c*/ 	.word	0xfffffffc


//--------------------- .nv.constant4             --------------------------
	.section	.nv.constant4,"a",@progbits
	.align	8
	.align		8
.nv.constant4:
        /*0000*/ 	.dword	precalc_xorwow_matrix
	.align		8
        /*0008*/ 	.dword	precalc_xorwow_offset_matrix
	.align		8
        /*0010*/ 	.dword	mrg32k3aM1
	.align		8
        /*0018*/ 	.dword	mrg32k3aM2
	.align		8
        /*0020*/ 	.dword	mrg32k3aM1SubSeq
	.align		8
        /*0028*/ 	.dword	mrg32k3aM2SubSeq
	.align		8
        /*0030*/ 	.dword	mrg32k3aM1Seq
	.align		8
        /*0038*/ 	.dword	mrg32k3aM2Seq


//--------------------- .nv.constant3             --------------------------
	.section	.nv.constant3,"a",@progbits
	.align	8
.nv.constant3:
	.type		__cr_lgamma_table,@object
	.size		__cr_lgamma_table,(.L_8 - __cr_lgamma_table)
__cr_lgamma_table:
        /*0000*/ 	.byte	0x00, 0x00, 0x00, 0x00, 0x00, 0x00, 0x00, 0x00, 0x00, 0x00, 0x00, 0x00, 0x00, 0x00, 0x00, 0x00
        /*0010*/ 	.byte	0xef, 0x39, 0xfa, 0xfe, 0x42, 0x2e, 0xe6, 0x3f, 0x02, 0x20, 0x2a, 0xfa, 0x0b, 0xab, 0xfc, 0x3f
        /*0020*/ 	.byte	0xf9, 0x2c, 0x92, 0x7c, 0xa7, 0x6c, 0x09, 0x40, 0xc9, 0x79, 0x44, 0x3c, 0x64, 0x26, 0x13, 0x40
        /*0030*/ 	.byte	0xca, 0x01, 0xcf, 0x3a, 0x27, 0x51, 0x1a, 0x40, 0x30, 0xcc, 0x2d, 0xf3, 0xe1, 0x0c, 0x21, 0x40
        /*0040*/ 	.byte	0x0d, 0xb7, 0xfc, 0x82, 0x8e, 0x35, 0x25, 0x40
.L_8:


//--------------------- .text._Z15transformKernelPKfPfmm --------------------------
	.section	.text._Z15transformKernelPKfPfmm,"ax",@progbits
	.align	128
        .global         _Z15transformKernelPKfPfmm
        .type           _Z15transformKernelPKfPfmm,@function
        .size           _Z15transformKernelPKfPfmm,(.L_x_11 - _Z15transformKernelPKfPfmm)
        .other          _Z15transformKernelPKfPfmm,@"STO_CUDA_ENTRY STV_DEFAULT"
_Z15transformKernelPKfPfmm:
.text._Z15transformKernelPKfPfmm:
[----:B------:R-:W-:Y:S01]  /*0000*/  LDC R1, c[0x0][0x37c] ;  /* 0x0000df00ff017b82 */ /* 0x000fe20000000800 */
[----:B------:R-:W0:Y:S07]  /*0010*/  S2R R2, SR_TID.X ;  /* 0x0000000000027919 */ /* 0x000e2e0000002100 */
[----:B------:R-:W0:Y:S01]  /*0020*/  S2UR UR4, SR_CTAID.X ;  /* 0x00000000000479c3 */ /* 0x000e220000002500 */
[----:B------:R-:W1:Y:S01]  /*0030*/  LDCU UR5, c[0x0][0x394] ;  /* 0x00007280ff0577ac */ /* 0x000e620008000800 */
[----:B------:R-:W-:Y:S01]  /*0040*/  IMAD.MOV.U32 R3, RZ, RZ, RZ ;  /* 0x000000ffff037224 */ /* 0x000fe200078e00ff */
[----:B------:R-:W-:Y:S05]  /*0050*/  BSSY.RECONVERGENT B0, `(.L_x_0) ;  /* 0x0000022000007945 */ /* 0x000fea0003800200 */
[----:B------:R-:W0:Y:S02]  /*0060*/  LDC.64 R4, c[0x0][0x398] ;  /* 0x0000e600ff047b82 */ /* 0x000e240000000a00 */
[----:B0-----:R-:W-:-:S04]  /*0070*/  IMAD.WIDE.U32 R2, R4, UR4, R2 ;  /* 0x0000000404027c25 */ /* 0x001fc8000f8e0002 */
[----:B------:R-:W-:-:S05]  /*0080*/  IMAD R5, R5, UR4, R3 ;  /* 0x0000000405057c24 */ /* 0x000fca000f8e0203 */
[----:B------:R-:W-:-:S04]  /*0090*/  SHF.L.U64.HI R4, R2, 0x2, R5 ;  /* 0x0000000202047819 */ /* 0x000fc80000010205 */
[----:B-1----:R-:W-:-:S04]  /*00a0*/  LOP3.LUT R0, R4, UR5, RZ, 0xfc, !PT ;  /* 0x0000000504007c12 */ /* 0x002fc8000f8efcff */
[----:B------:R-:W-:Y:S01]  /*00b0*/  ISETP.NE.U32.AND P0, PT, R0, RZ, PT ;  /* 0x000000ff0000720c */ /* 0x000fe20003f05070 */
[----:B------:R-:W-:-:S12]  /*00c0*/  IMAD.SHL.U32 R0, R2, 0x4, RZ ;  /* 0x0000000402007824 */ /* 0x000fd800078e00ff */
[----:B------:R-:W-:Y:S05]  /*00d0*/  @P0 BRA `(.L_x_1) ;  /* 0x0000000000540947 */ /* 0x000fea0003800000 */
[----:B------:R-:W0:Y:S02]  /*00e0*/  LDCU UR4, c[0x0][0x390] ;  /* 0x00007200ff0477ac */ /* 0x000e240008000800 */
[----:B0-----:R-:W0:Y:S01]  /*00f0*/  I2F.U32.RP R4, UR4 ;  /* 0x0000000400047d06 */ /* 0x001e220008209000 */
[----:B------:R-:W-:-:S07]  /*0100*/  ISETP.NE.U32.AND P2, PT, RZ, UR4, PT ;  /* 0x00000004ff007c0c */ /* 0x000fce000bf45070 */
[----:B0-----:R-:W0:Y:S02]  /*0110*/  MUFU.RCP R4, R4 ;  /* 0x0000000400047308 */ /* 0x001e240000001000 */
[----:B0-----:R-:W-:-:S06]  /*0120*/  IADD3 R6, PT, PT, R4, 0xffffffe, RZ ;  /* 0x0ffffffe04067810 */ /* 0x001fcc0007ffe0ff */
[----:B------:R0:W1:Y:S02]  /*0130*/  F2I.FTZ.U32.TRUNC.NTZ R7, R6 ;  /* 0x0000000600077305 */ /* 0x000064000021f000 */
[----:B0-----:R-:W-:Y:S02]  /*0140*/  IMAD.MOV.U32 R6, RZ, RZ, RZ ;  /* 0x000000ffff067224 */ /* 0x001fe400078e00ff */
[----:B-1----:R-:W-:-:S04]  /*0150*/  IMAD.MOV R9, RZ, RZ, -R7 ;  /* 0x000000ffff097224 */ /* 0x002fc800078e0a07 */
[----:B------:R-:W-:-:S04]  /*0160*/  IMAD R9, R9, UR4, RZ ;  /* 0x0000000409097c24 */ /* 0x000fc8000f8e02ff */
[----:B------:R-:W-:-:S04]  /*0170*/  IMAD.HI.U32 R7, R7, R9, R6 ;  /* 0x0000000907077227 */ /* 0x000fc800078e0006 */
[----:B------:R-:W-:Y:S02]  /*0180*/  IMAD.MOV.U32 R9, RZ, RZ, RZ ;  /* 0x000000ffff097224 */ /* 0x000fe400078e00ff */
[----:B------:R-:W-:-:S05]  /*0190*/  IMAD.HI.U32 R8, R7, R0, RZ ;  /* 0x0000000007087227 */ /* 0x000fca00078e00ff */
[----:B------:R-:W-:-:S05]  /*01a0*/  IADD3 R7, PT, PT, -R8, RZ, RZ ;  /* 0x000000ff08077210 */ /* 0x000fca0007ffe1ff */
[----:B------:R-:W-:-:S05]  /*01b0*/  IMAD R0, R7, UR4, R0 ;  /* 0x0000000407007c24 */ /* 0x000fca000f8e0200 */
[----:B------:R-:W-:-:S13]  /*01c0*/  ISETP.GE.U32.AND P0, PT, R0, UR4, PT ;  /* 0x0000000400007c0c */ /* 0x000fda000bf06070 */
[----:B------:R-:W-:Y:S02]  /*01d0*/  @P0 VIADD R0, R0, -UR4 ;  /* 0x8000000400000c36 */ /* 0x000fe40008000000 */
[----:B------:R-:W-:-:S03]  /*01e0*/  @P0 VIADD R8, R8, 0x1 ;  /* 0x0000000108080836 */ /* 0x000fc60000000000 */
[----:B------:R-:W-:-:S13]  /*01f0*/  ISETP.GE.U32.AND P1, PT, R0, UR4, PT ;  /* 0x0000000400007c0c */ /* 0x000fda000bf26070 */
[----:B------:R-:W-:Y:S02]  /*0200*/  @P1 IADD3 R8, PT, PT, R8, 0x1, RZ ;  /* 0x0000000108081810 */ /* 0x000fe40007ffe0ff */
[----:B------:R-:W-:Y:S01]  /*0210*/  @!P2 LOP3.LUT R8, RZ, UR4, RZ, 0x33, !PT ;  /* 0x00000004ff08ac12 */ /* 0x000fe2000f8e33ff */
[----:B------:R-:W-:Y:S06]  /*0220*/  BRA `(.L_x_2) ;  /* 0x0000000000107947 */ /* 0x000fec0003800000 */
.L_x_1:
[----:B------:R-:W-:-:S07]  /*0230*/  MOV R8, 0x250 ;  /* 0x0000025000087802 */ /* 0x000fce0000000f00 */
[----:B------:R-:W-:Y:S05]  /*0240*/  CALL.REL.NOINC `($__internal_0_$__cuda_sm20_div_u64) ;  /* 0x0000000400a87944 */ /* 0x000fea0003c00000 */
[----:B------:R-:W-:Y:S01]  /*0250*/  IMAD.MOV.U32 R8, RZ, RZ, R0 ;  /* 0x000000ffff087224 */ /* 0x000fe200078e0000 */
[----:B------:R-:W-:-:S07]  /*0260*/  MOV R9, R7 ;  /* 0x0000000700097202 */ /* 0x000fce0000000f00 */
.L_x_2:
[----:B------:R-:W-:Y:S05]  /*0270*/  BSYNC.RECONVERGENT B0 ;  /* 0x0000000000007941 */ /* 0x000fea0003800200 */
.L_x_0:
[----:B------:R-:W0:Y:S01]  /*0280*/  LDCU.64 UR4, c[0x0][0x390] ;  /* 0x00007200ff0477ac */ /* 0x000e220008000a00 */
[----:B------:R-:W-:Y:S01]  /*0290*/  BSSY.RECONVERGENT B0, `(.L_x_3) ;  /* 0x0000021000007945 */ /* 0x000fe20003800200 */
[----:B0-----:R-:W-:Y:S02]  /*02a0*/  USHF.R.U32.HI UR6, URZ, 0x2, UR5 ;  /* 0x00000002ff067899 */ /* 0x001fe40008011605 */
[----:B------:R-:W-:-:S04]  /*02b0*/  USHF.R.U64 UR4, UR4, 0x2, UR5 ;  /* 0x0000000204047899 */ /* 0x000fc80008001205 */
[----:B------:R-:W-:-:S04]  /*02c0*/  LOP3.LUT R0, R5, UR6, RZ, 0xfc, !PT ;  /* 0x0000000605007c12 */ /* 0x000fc8000f8efcff */
[----:B------:R-:W-:-:S13]  /*02d0*/  ISETP.NE.U32.AND P0, PT, R0, RZ, PT ;  /* 0x000000ff0000720c */ /* 0x000fda0003f05070 */
[----:B------:R-:W-:Y:S05]  /*02e0*/  @P0 BRA `(.L_x_4) ;  /* 0x0000000000500947 */ /* 0x000fea0003800000 */
[----:B------:R-:W0:Y:S01]  /*02f0*/  I2F.U32.RP R0, UR4 ;  /* 0x0000000400007d06 */ /* 0x000e220008209000 */
[----:B------:R-:W-:-:S07]  /*0300*/  ISETP.NE.U32.AND P1, PT, RZ, UR4, PT ;  /* 0x00000004ff007c0c */ /* 0x000fce000bf25070 */
[----:B0-----:R-:W0:Y:S02]  /*0310*/  MUFU.RCP R0, R0 ;  /* 0x0000000000007308 */ /* 0x001e240000001000 */
[----:B0-----:R-:W-:-:S06]  /*0320*/  VIADD R6, R0, 0xffffffe ;  /* 0x0ffffffe00067836 */ /* 0x001fcc0000000000 */
[----:B------:R0:W1:Y:S02]  /*0330*/  F2I.FTZ.U32.TRUNC.NTZ R7, R6 ;  /* 0x0000000600077305 */ /* 0x000064000021f000 */
[----:B0-----:R-:W-:Y:S02]  /*0340*/  HFMA2 R6, -RZ, RZ, 0, 0 ;  /* 0x00000000ff067431 */ /* 0x001fe400000001ff */
[----:B-1----:R-:W-:-:S04]  /*0350*/  IMAD.MOV R11, RZ, RZ, -R7 ;  /* 0x000000ffff0b7224 */ /* 0x002fc800078e0a07 */
[----:B------:R-:W-:-:S04]  /*0360*/  IMAD R11, R11, UR4, RZ ;  /* 0x000000040b0b7c24 */ /* 0x000fc8000f8e02ff */
[----:B------:R-:W-:-:S06]  /*0370*/  IMAD.HI.U32 R7, R7, R11, R6 ;  /* 0x0000000b07077227 */ /* 0x000fcc00078e0006 */
[----:B------:R-:W-:-:S04]  /*0380*/  IMAD.HI.U32 R7, R7, R2, RZ ;  /* 0x0000000207077227 */ /* 0x000fc800078e00ff */
[----:B------:R-:W-:-:S04]  /*0390*/  IMAD.MOV R7, RZ, RZ, -R7 ;  /* 0x000000ffff077224 */ /* 0x000fc800078e0a07 */
[----:B------:R-:W-:Y:S02]  /*03a0*/  IMAD R4, R7, UR4, R2 ;  /* 0x0000000407047c24 */ /* 0x000fe4000f8e0202 */
[----:B------:R-:W-:-:S03]  /*03b0*/  IMAD.MOV.U32 R7, RZ, RZ, RZ ;  /* 0x000000ffff077224 */ /* 0x000fc600078e00ff */
[----:B------:R-:W-:-:S13]  /*03c0*/  ISETP.GE.U32.AND P0, PT, R4, UR4, PT ;  /* 0x0000000404007c0c */ /* 0x000fda000bf06070 */
[----:B------:R-:W-:-:S05]  /*03d0*/  @P0 VIADD R4, R4, -UR4 ;  /* 0x8000000404040c36 */ /* 0x000fca0008000000 */
[----:B------:R-:W-:-:S13]  /*03e0*/  ISETP.GE.U32.AND P0, PT, R4, UR4, PT ;  /* 0x0000000404007c0c */ /* 0x000fda000bf06070 */
[----:B------:R-:W-:Y:S02]  /*03f0*/  @P0 IADD3 R4, PT, PT, R4, -UR4, RZ ;  /* 0x8000000404040c10 */ /* 0x000fe4000fffe0ff */
[----:B------:R-:W-:-:S05]  /*0400*/  @!P1 LOP3.LUT R4, RZ, UR4, RZ, 0x33, !PT ;  /* 0x00000004ff049c12 */ /* 0x000fca000f8e33ff */
[----:B------:R-:W-:Y:S01]  /*0410*/  IMAD.MOV.U32 R6, RZ, RZ, R4 ;  /* 0x000000ffff067224 */ /* 0x000fe200078e0004 */
[----:B------:R-:W-:Y:S06]  /*0420*/  BRA `(.L_x_5) ;  /* 0x00000000001c7947 */ /* 0x000fec0003800000 */
.L_x_4:
[----:B------:R-:W-:Y:S01]  /*0430*/  MOV R0, R2 ;  /* 0x0000000200007202 */ /* 0x000fe20000000f00 */
[----:B------:R-:W-:Y:S01]  /*0440*/  IMAD.U32 R10, RZ, RZ, UR4 ;  /* 0x00000004ff0a7e24 */ /* 0x000fe2000f8e00ff */
[----:B------:R-:W-:Y:S01]  /*0450*/  MOV R4, 0x480 ;  /* 0x0000048000047802 */ /* 0x000fe20000000f00 */
[----:B------:R-:W-:-:S07]  /*0460*/  IMAD.U32 R11, RZ, RZ, UR6 ;  /* 0x00000006ff0b7e24 */ /* 0x000fce000f8e00ff */
[----:B------:R-:W-:Y:S05]  /*0470*/  CALL.REL.NOINC `($__internal_1_$__cuda_sm20_rem_u64) ;  /* 0x0000000800307944 */ /* 0x000fea0003c00000 */
[----:B------:R-:W-:Y:S01]  /*0480*/  MOV R6, R0 ;  /* 0x0000000000067202 */ /* 0x000fe20000000f00 */
[----:B------:R-:W-:-:S07]  /*0490*/  IMAD.MOV.U32 R7, RZ, RZ, R13 ;  /* 0x000000ffff077224 */ /* 0x000fce00078e000d */
.L_x_5:
[----:B------:R-:W-:Y:S05]  /*04a0*/  BSYNC.RECONVERGENT B0 ;  /* 0x0000000000007941 */ /* 0x000fea0003800200 */
.L_x_3:
[----:B------:R-:W0:Y:S01]  /*04b0*/  LDCU.64 UR4, c[0x0][0x390] ;  /* 0x00007200ff0477ac */ /* 0x000e220008000a00 */
[C---:B------:R-:W-:Y:S01]  /*04c0*/  SHF.L.U64.HI R5, R2.reuse, 0x1, R5 ;  /* 0x0000000102057819 */ /* 0x040fe20000010205 */
[----:B------:R-:W-:Y:S01]  /*04d0*/  BSSY.RECONVERGENT B0, `(.L_x_6) ;  /* 0x0000022000007945 */ /* 0x000fe20003800200 */
[----:B------:R-:W-:Y:S01]  /*04e0*/  IMAD.SHL.U32 R4, R2, 0x2, RZ ;  /* 0x0000000202047824 */ /* 0x000fe200078e00ff */
[----:B------:R-:W1:Y:S01]  /*04f0*/  LDCU.64 UR6, c[0x0][0x358] ;  /* 0x00006b00ff0677ac */ /* 0x000e620008000a00 */
[----:B0-----:R-:W-:Y:S02]  /*0500*/  USHF.R.U32.HI UR8, URZ, 0x1, UR5 ;  /* 0x00000001ff087899 */ /* 0x001fe40008011605 */
[----:B------:R-:W-:-:S04]  /*0510*/  USHF.R.U64 UR4, UR4, 0x1, UR5 ;  /* 0x0000000104047899 */ /* 0x000fc80008001205 */
[----:B------:R-:W-:-:S04]  /*0520*/  LOP3.LUT R0, R5, UR8, RZ, 0xfc, !PT ;  /* 0x0000000805007c12 */ /* 0x000fc8000f8efcff */
[----:B------:R-:W-:-:S13]  /*0530*/  ISETP.NE.U32.AND P0, PT, R0, RZ, PT ;  /* 0x000000ff0000720c */ /* 0x000fda0003f05070 */
[----:B-1----:R-:W-:Y:S05]  /*0540*/  @P0 BRA `(.L_x_7) ;  /* 0x00000000004c0947 */ /* 0x002fea0003800000 */
[----:B------:R-:W0:Y:S01]  /*0550*/  I2F.U32.RP R0, UR4 ;  /* 0x0000000400007d06 */ /* 0x000e220008209000 */
        /* <DEDUP_REMOVED lines=8> */
[----:B------:R-:W-:Y:S02]  /*05e0*/  HFMA2 R5, -RZ, RZ, 0, 0 ;  /* 0x00000000ff057431 */ /* 0x000fe400000001ff */
[----:B------:R-:W-:-:S05]  /*05f0*/  IMAD.HI.U32 R3, R3, R4, RZ ;  /* 0x0000000403037227 */ /* 0x000fca00078e00ff */
[----:B------:R-:W-:-:S05]  /*0600*/  IADD3 R3, PT, PT, -R3, RZ, RZ ;  /* 0x000000ff03037210 */ /* 0x000fca0007ffe1ff */
[----:B------:R-:W-:-:S05]  /*0610*/  IMAD R4, R3, UR4, R4 ;  /* 0x0000000403047c24 */ /* 0x000fca000f8e0204 */
[----:B------:R-:W-:-:S13]  /*0620*/  ISETP.GE.U32.AND P0, PT, R4, UR4, PT ;  /* 0x0000000404007c0c */ /* 0x000fda000bf06070 */
[----:B------:R-:W-:-:S05]  /*0630*/  @P0 VIADD R4, R4, -UR4 ;  /* 0x8000000404040c36 */ /* 0x000fca0008000000 */
[----:B------:R-:W-:-:S13]  /*0640*/  ISETP.GE.U32.AND P0, PT, R4, UR4, PT ;  /* 0x0000000404007c0c */ /* 0x000fda000bf06070 */
[----:B------:R-:W-:Y:S01]  /*0650*/  @P0 VIADD R4, R4, -UR4 ;  /* 0x8000000404040c36 */ /* 0x000fe20008000000 */
[----:B------:R-:W-:Y:S01]  /*0660*/  @!P1 LOP3.LUT R4, RZ, UR4, RZ, 0x33, !PT ;  /* 0x00000004ff049c12 */ /* 0x000fe2000f8e33ff */
[----:B------:R-:W-:Y:S06]  /*0670*/  BRA `(.L_x_8) ;  /* 0x00000000001c7947 */ /* 0x000fec0003800000 */
.L_x_7:
[----:B------:R-:W-:Y:S01]  /*0680*/  IMAD.MOV.U32 R0, RZ, RZ, R4 ;  /* 0x000000ffff007224 */ /* 0x000fe200078e0004 */
[----:B------:R-:W-:Y:S01]  /*0690*/  MOV R11, UR8 ;  /* 0x00000008000b7c02 */ /* 0x000fe20008000f00 */
[----:B------:R-:W-:Y:S01]  /*06a0*/  IMAD.U32 R10, RZ, RZ, UR4 ;  /* 0x00000004ff0a7e24 */ /* 0x000fe2000f8e00ff */
[----:B------:R-:W-:-:S07]  /*06b0*/  MOV R4, 0x6d0 ;  /* 0x000006d000047802 */ /* 0x000fce0000000f00 */
[----:B------:R-:W-:Y:S05]  /*06c0*/  CALL.REL.NOINC `($__internal_1_$__cuda_sm20_rem_u64) ;  /* 0x00000004009c7944 */ /* 0x000fea0003c00000 */
[----:B------:R-:W-:Y:S02]  /*06d0*/  IMAD.MOV.U32 R4, RZ, RZ, R0 ;  /* 0x000000ffff047224 */ /* 0x000fe400078e0000 */
[----:B------:R-:W-:-:S07]  /*06e0*/  IMAD.MOV.U32 R5, RZ, RZ, R13 ;  /* 0x000000ffff057224 */ /* 0x000fce00078e000d */
.L_x_8:
[----:B------:R-:W-:Y:S05]  /*06f0*/  BSYNC.RECONVERGENT B0 ;  /* 0x0000000000007941 */ /* 0x000fea0003800200 */
.L_x_6:
[----:B------:R-:W0:Y:S01]  /*0700*/  LDCU.64 UR10, c[0x0][0x390] ;  /* 0x00007200ff0a77ac */ /* 0x000e220008000a00 */
[----:B------:R-:W1:Y:S01]  /*0710*/  LDCU.128 UR12, c[0x0][0x380] ;  /* 0x00007000ff0c77ac */ /* 0x000e620008000c00 */
[----:B0-----:R-:W-:Y:S02]  /*0720*/  IMAD R3, R9, UR10, RZ ;  /* 0x0000000a09037c24 */ /* 0x001fe4000f8e02ff */
[----:B------:R-:W-:-:S04]  /*0730*/  IMAD.WIDE.U32 R10, R8, UR10, RZ ;  /* 0x0000000a080a7c25 */ /* 0x000fc8000f8e00ff */
[----:B------:R-:W-:Y:S01]  /*0740*/  IMAD R3, R8, UR11, R3 ;  /* 0x0000000b08037c24 */ /* 0x000fe2000f8e0203 */
[----:B------:R-:W-:-:S04]  /*0750*/  LEA R0, P0, R6, R10, 0x2 ;  /* 0x0000000a06007211 */ /* 0x000fc800078010ff */
[----:B------:R-:W-:Y:S02]  /*0760*/  IADD3 R15, PT, PT, R11, R3, RZ ;  /* 0x000000030b0f7210 */ /* 0x000fe40007ffe0ff */
[----:B-1----:R-:W-:Y:S02]  /*0770*/  LEA R2, P1, R0, UR12, 0x2 ;  /* 0x0000000c00027c11 */ /* 0x002fe4000f8210ff */
[----:B------:R-:W-:-:S04]  /*0780*/  LEA.HI.X R7, R6, R15, R7, 0x2, P0 ;  /* 0x0000000f06077211 */ /* 0x000fc800000f1407 */
[----:B------:R-:W-:-:S05]  /*0790*/  LEA.HI.X R3, R0, UR13, R7, 0x2, P1 ;  /* 0x0000000d00037c11 */ /* 0x000fca00088f1407 */
[----:B------:R-:W2:Y:S01]  /*07a0*/  LDG.E R9, desc[UR6][R2.64] ;  /* 0x0000000602097981 */ /* 0x000ea2000c1e1900 */
[----:B------:R-:W-:-:S04]  /*07b0*/  LEA R7, P0, R10, UR10, 0x1 ;  /* 0x0000000a0a077c11 */ /* 0x000fc8000f8008ff */
[----:B------:R-:W-:-:S04]  /*07c0*/  LEA.HI.X R0, R10, UR11, R15, 0x1, P0 ;  /* 0x0000000b0a007c11 */ /* 0x000fc800080f0c0f */
[--C-:B------:R-:W-:Y:S02]  /*07d0*/  SHF.R.U64 R7, R7, 0x1, R0.reuse ;  /* 0x0000000107077819 */ /* 0x100fe40000001200 */
[----:B------:R-:W-:Y:S02]  /*07e0*/  SHF.R.U32.HI R11, RZ, 0x1, R0 ;  /* 0x00000001ff0b7819 */ /* 0x000fe40000011600 */
[----:B------:R-:W-:-:S05]  /*07f0*/  IADD3 R0, P0, PT, R4, R7, RZ ;  /* 0x0000000704007210 */ /* 0x000fca0007f1e0ff */
[----:B------:R-:W-:Y:S01]  /*0800*/  IMAD.X R7, R5, 0x1, R11, P0 ;  /* 0x0000000105077824 */ /* 0x000fe200000e060b */
[----:B------:R-:W-:-:S04]  /*0810*/  LEA R6, P0, R0, UR14, 0x2 ;  /* 0x0000000e00067c11 */ /* 0x000fc8000f8010ff */
[----:B------:R-:W-:-:S05]  /*0820*/  LEA.HI.X R7, R0, UR15, R7, 0x2, P0 ;  /* 0x0000000f00077c11 */ /* 0x000fca00080f1407 */
[----:B--2---:R-:W-:Y:S04]  /*0830*/  STG.E desc[UR6][R6.64], R9 ;  /* 0x0000000906007986 */ /* 0x004fe8000c101906 */
[----:B------:R-:W2:Y:S01]  /*0840*/  LDG.E R11, desc[UR6][R2.64+0x4] ;  /* 0x00000406020b7981 */ /* 0x000ea2000c1e1900 */
[----:B------:R-:W-:-:S04]  /*0850*/  IADD3 R10, P0, PT, R4, R10, RZ ;  /* 0x0000000a040a7210 */ /* 0x000fc80007f1e0ff */
[C---:B------:R-:W-:Y:S01]  /*0860*/  LEA R4, P1, R10.reuse, UR14, 0x2 ;  /* 0x0000000e0a047c11 */ /* 0x040fe2000f8210ff */
[----:B------:R-:W-:Y:S01]  /*0870*/  IMAD.X R5, R5, 0x1, R15, P0 ;  /* 0x0000000105057824 */ /* 0x000fe200000e060f */
[----:B--2---:R-:W-:Y:S04]  /*0880*/  STG.E desc[UR6][R6.64+0x4], R11 ;  /* 0x0000040b06007986 */ /* 0x004fe8000c101906 */
[----:B------:R-:W2:Y:S01]  /*0890*/  LDG.E R13, desc[UR6][R2.64+0x8] ;  /* 0x00000806020d7981 */ /* 0x000ea2000c1e1900 */
[----:B------:R-:W-:-:S05]  /*08a0*/  LEA.HI.X R5, R10, UR15, R5, 0x2, P1 ;  /* 0x0000000f0a057c11 */ /* 0x000fca00088f1405 */
[----:B--2---:R-:W-:Y:S04]  /*08b0*/  STG.E desc[UR6][R4.64], R13 ;  /* 0x0000000d04007986 */ /* 0x004fe8000c101906 */
[----:B------:R-:W2:Y:S04]  /*08c0*/  LDG.E R15, desc[UR6][R2.64+0xc] ;  /* 0x00000c06020f7981 */ /* 0x000ea8000c1e1900 */
[----:B--2---:R-:W-:Y:S01]  /*08d0*/  STG.E desc[UR6][R4.64+0x4], R15 ;  /* 0x0000040f04007986 */ /* 0x004fe2000c101906 */
[----:B------:R-:W-:Y:S05]  /*08e0*/  EXIT ;  /* 0x000000000000794d */ /* 0x000fea0003800000 */
        .weak           $__internal_0_$__cuda_sm20_div_u64
        .type           $__internal_0_$__cuda_sm20_div_u64,@function
        .size           $__internal_0_$__cuda_sm20_div_u64,($__internal_1_$__cuda_sm20_rem_u64 - $__internal_0_$__cuda_sm20_div_u64)
$__internal_0_$__cuda_sm20_div_u64:
[----:B------:R-:W0:Y:S01]  /*08f0*/  LDCU.64 UR4, c[0x0][0x390] ;  /* 0x00007200ff0477ac */ /* 0x000e220008000a00 */
[----:B------:R-:W1:Y:S01]  /*0900*/  LDC.64 R6, c[0x0][0x390] ;  /* 0x0000e400ff067b82 */ /* 0x000e620000000a00 */
[----:B0-----:R-:W0:Y:S08]  /*0910*/  I2F.U64.RP R9, UR4 ;  /* 0x0000000400097d12 */ /* 0x001e300008309000 */
[----:B0-----:R-:W0:Y:S02]  /*0920*/  MUFU.RCP R9, R9 ;  /* 0x0000000900097308 */ /* 0x001e240000001000 */
[----:B0-----:R-:W-:-:S06]  /*0930*/  IADD3 R10, PT, PT, R9, 0x1ffffffe, RZ ;  /* 0x1ffffffe090a7810 */ /* 0x001fcc0007ffe0ff */
[----:B------:R-:W1:Y:S02]  /*0940*/  F2I.U64.TRUNC R10, R10 ;  /* 0x0000000a000a7311 */ /* 0x000e64000020d800 */
[----:B-1----:R-:W-:-:S04]  /*0950*/  IMAD.WIDE.U32 R12, R10, R6, RZ ;  /* 0x000000060a0c7225 */ /* 0x002fc800078e00ff */
[----:B------:R-:W-:Y:S01]  /*0960*/  IMAD R13, R10, R7, R13 ;  /* 0x000000070a0d7224 */ /* 0x000fe200078e020d */
[----:B------:R-:W-:-:S03]  /*0970*/  IADD3 R15, P0, PT, RZ, -R12, RZ ;  /* 0x8000000cff0f7210 */ /* 0x000fc60007f1e0ff */
[----:B------:R-:W-:Y:S02]  /*0980*/  IMAD R13, R11, R6, R13 ;  /* 0x000000060b0d7224 */ /* 0x000fe400078e020d */
[----:B------:R-:W-:-:S04]  /*0990*/  IMAD.HI.U32 R12, R10, R15, RZ ;  /* 0x0000000f0a0c7227 */ /* 0x000fc800078e00ff */
[----:B------:R-:W-:Y:S02]  /*09a0*/  IMAD.X R17, RZ, RZ, ~R13, P0 ;  /* 0x000000ffff117224 */ /* 0x000fe400000e0e0d */
[----:B------:R-:W-:Y:S02]  /*09b0*/  IMAD.MOV.U32 R13, RZ, RZ, R10 ;  /* 0x000000ffff0d7224 */ /* 0x000fe400078e000a */
[-C--:B------:R-:W-:Y:S02]  /*09c0*/  IMAD R19, R11, R17.reuse, RZ ;  /* 0x000000110b137224 */ /* 0x080fe400078e02ff */
[----:B------:R-:W-:-:S04]  /*09d0*/  IMAD.WIDE.U32 R12, P0, R10, R17, R12 ;  /* 0x000000110a0c7225 */ /* 0x000fc8000780000c */
[----:B------:R-:W-:-:S04]  /*09e0*/  IMAD.HI.U32 R9, R11, R17, RZ ;  /* 0x000000110b097227 */ /* 0x000fc800078e00ff */
[----:B------:R-:W-:Y:S01]  /*09f0*/  IMAD.HI.U32 R12, P1, R11, R15, R12 ;  /* 0x0000000f0b0c7227 */ /* 0x000fe2000782000c */
[----:B------:R-:W-:-:S04]  /*0a00*/  IADD3.X R9, PT, PT, R9, R11, RZ, P0, !PT ;  /* 0x0000000b09097210 */ /* 0x000fc800007fe4ff */
[----:B------:R-:W-:-:S04]  /*0a10*/  IADD3 R13, P2, PT, R19, R12, RZ ;  /* 0x0000000c130d7210 */ /* 0x000fc80007f5e0ff */
[----:B------:R-:W-:Y:S01]  /*0a20*/  IADD3.X R9, PT, PT, RZ, RZ, R9, P2, P1 ;  /* 0x000000ffff097210 */ /* 0x000fe200017e2409 */
[----:B------:R-:W-:-:S04]  /*0a30*/  IMAD.WIDE.U32 R10, R13, R6, RZ ;  /* 0x000000060d0a7225 */ /* 0x000fc800078e00ff */
[----:B------:R-:W-:Y:S01]  /*0a40*/  IMAD R11, R13, R7, R11 ;  /* 0x000000070d0b7224 */ /* 0x000fe200078e020b */
[----:B------:R-:W-:-:S03]  /*0a50*/  IADD3 R15, P0, PT, RZ, -R10, RZ ;  /* 0x8000000aff0f7210 */ /* 0x000fc60007f1e0ff */
[----:B------:R-:W-:Y:S02]  /*0a60*/  IMAD R11, R9, R6, R11 ;  /* 0x00000006090b7224 */ /* 0x000fe400078e020b */
[----:B------:R-:W-:-:S04]  /*0a70*/  IMAD.HI.U32 R12, R13, R15, RZ ;  /* 0x0000000f0d0c7227 */ /* 0x000fc800078e00ff */
[----:B------:R-:W-:Y:S01]  /*0a80*/  IMAD.X R10, RZ, RZ, ~R11, P0 ;  /* 0x000000ffff0a7224 */ /* 0x000fe200000e0e0b */
[----:B------:R-:W-:-:S03]  /*0a90*/  MOV R11, RZ ;  /* 0x000000ff000b7202 */ /* 0x000fc60000000f00 */
[----:B------:R-:W-:-:S04]  /*0aa0*/  IMAD.WIDE.U32 R12, P0, R13, R10, R12 ;  /* 0x0000000a0d0c7225 */ /* 0x000fc8000780000c */
[C---:B------:R-:W-:Y:S02]  /*0ab0*/  IMAD R14, R9.reuse, R10, RZ ;  /* 0x0000000a090e7224 */ /* 0x040fe400078e02ff */
[----:B------:R-:W-:-:S04]  /*0ac0*/  IMAD.HI.U32 R13, P1, R9, R15, R12 ;  /* 0x0000000f090d7227 */ /* 0x000fc8000782000c */
[----:B------:R-:W-:Y:S01]  /*0ad0*/  IMAD.HI.U32 R10, R9, R10, RZ ;  /* 0x0000000a090a7227 */ /* 0x000fe200078e00ff */
[----:B------:R-:W-:-:S03]  /*0ae0*/  IADD3 R13, P2, PT, R14, R13, RZ ;  /* 0x0000000d0e0d7210 */ /* 0x000fc60007f5e0ff */
[----:B------:R-:W-:Y:S02]  /*0af0*/  IMAD.X R9, R10, 0x1, R9, P0 ;  /* 0x000000010a097824 */ /* 0x000fe400000e0609 */
[----:B------:R-:W-:-:S03]  /*0b00*/  IMAD.HI.U32 R10, R13, R0, RZ ;  /* 0x000000000d0a7227 */ /* 0x000fc600078e00ff */
[----:B------:R-:W-:Y:S01]  /*0b10*/  IADD3.X R9, PT, PT, RZ, RZ, R9, P2, P1 ;  /* 0x000000ffff097210 */ /* 0x000fe200017e2409 */
[----:B------:R-:W-:-:S04]  /*0b20*/  IMAD.WIDE.U32 R10, R13, R4, R10 ;  /* 0x000000040d0a7225 */ /* 0x000fc800078e000a */
[C---:B------:R-:W-:Y:S02]  /*0b30*/  IMAD R13, R9.reuse, R4, RZ ;  /* 0x00000004090d7224 */ /* 0x040fe400078e02ff */
[----:B------:R-:W-:-:S04]  /*0b40*/  IMAD.HI.U32 R10, P0, R9, R0, R10 ;  /* 0x00000000090a7227 */ /* 0x000fc8000780000a */
[----:B------:R-:W-:Y:S01]  /*0b50*/  IMAD.HI.U32 R9, R9, R4, RZ ;  /* 0x0000000409097227 */ /* 0x000fe200078e00ff */
[----:B------:R-:W-:-:S03]  /*0b60*/  IADD3 R13, P1, PT, R13, R10, RZ ;  /* 0x0000000a0d0d7210 */ /* 0x000fc60007f3e0ff */
[----:B------:R-:W-:Y:S02]  /*0b70*/  IMAD.X R9, RZ, RZ, R9, P0 ;  /* 0x000000ffff097224 */ /* 0x000fe400000e0609 */
[----:B------:R-:W-:-:S04]  /*0b80*/  IMAD.WIDE.U32 R10, R13, R6, RZ ;  /* 0x000000060d0a7225 */ /* 0x000fc800078e00ff */
[----:B------:R-:W-:Y:S01]  /*0b90*/  IMAD.X R9, RZ, RZ, R9, P1 ;  /* 0x000000ffff097224 */ /* 0x000fe200008e0609 */
[----:B------:R-:W-:Y:S01]  /*0ba0*/  IADD3 R15, P1, PT, -R10, R0, RZ ;  /* 0x000000000a0f7210 */ /* 0x000fe20007f3e1ff */
[----:B------:R-:W-:-:S03]  /*0bb0*/  IMAD R11, R13, R7, R11 ;  /* 0x000000070d0b7224 */ /* 0x000fc600078e020b */
[-C--:B------:R-:W-:Y:S01]  /*0bc0*/  ISETP.GE.U32.AND P0, PT, R15, R6.reuse, PT ;  /* 0x000000060f00720c */ /* 0x080fe20003f06070 */
[----:B------:R-:W-:-:S05]  /*0bd0*/  IMAD R11, R9, R6, R11 ;  /* 0x00000006090b7224 */ /* 0x000fca00078e020b */
[----:B------:R-:W-:Y:S02]  /*0be0*/  IADD3.X R12, PT, PT, ~R11, R4, RZ, P1, !PT ;  /* 0x000000040b0c7210 */ /* 0x000fe40000ffe5ff */
[----:B------:R-:W-:Y:S02]  /*0bf0*/  IADD3 R11, P2, PT, R15, -R6, RZ ;  /* 0x800000060f0b7210 */ /* 0x000fe40007f5e0ff */
[----:B------:R-:W-:Y:S02]  /*0c00*/  IADD3 R0, P1, PT, R13, 0x1, RZ ;  /* 0x000000010d007810 */ /* 0x000fe40007f3e0ff */
[C---:B------:R-:W-:Y:S01]  /*0c10*/  ISETP.GE.U32.AND.EX P0, PT, R12.reuse, R7, PT, P0 ;  /* 0x000000070c00720c */ /* 0x040fe20003f06100 */
[----:B------:R-:W-:Y:S01]  /*0c20*/  IMAD.X R10, R12, 0x1, ~R7, P2 ;  /* 0x000000010c0a7824 */ /* 0x000fe200010e0e07 */
[----:B------:R-:W-:Y:S02]  /*0c30*/  IADD3.X R4, PT, PT, RZ, R9, RZ, P1, !PT ;  /* 0x00000009ff047210 */ /* 0x000fe40000ffe4ff */
[----:B------:R-:W-:-:S02]  /*0c40*/  SEL R13, R0, R13, P0 ;  /* 0x0000000d000d7207 */ /* 0x000fc40000000000 */
[----:B------:R-:W-:Y:S02]  /*0c50*/  SEL R11, R11, R15, P0 ;  /* 0x0000000f0b0b7207 */ /* 0x000fe40000000000 */
[----:B------:R-:W-:Y:S02]  /*0c60*/  SEL R9, R4, R9, P0 ;  /* 0x0000000904097207 */ /* 0x000fe40000000000 */
[----:B------:R-:W-:Y:S02]  /*0c70*/  IADD3 R0, P2, PT, R13, 0x1, RZ ;  /* 0x000000010d007810 */ /* 0x000fe40007f5e0ff */
[----:B------:R-:W-:Y:S02]  /*0c80*/  SEL R10, R10, R12, P0 ;  /* 0x0000000c0a0a7207 */ /* 0x000fe40000000000 */
[----:B------:R-:W-:Y:S01]  /*0c90*/  ISETP.GE.U32.AND P0, PT, R11, R6, PT ;  /* 0x000000060b00720c */ /* 0x000fe20003f06070 */
[----:B------:R-:W-:Y:S01]  /*0ca0*/  IMAD.X R4, RZ, RZ, R9, P2 ;  /* 0x000000ffff047224 */ /* 0x000fe200010e0609 */
[----:B------:R-:W-:-:S02]  /*0cb0*/  ISETP.NE.U32.AND P1, PT, R6, RZ, PT ;  /* 0x000000ff0600720c */ /* 0x000fc40003f25070 */
[----:B------:R-:W-:Y:S02]  /*0cc0*/  ISETP.GE.U32.AND.EX P0, PT, R10, R7, PT, P0 ;  /* 0x000000070a00720c */ /* 0x000fe40003f06100 */
[----:B------:R-:W-:Y:S02]  /*0cd0*/  ISETP.NE.AND.EX P1, PT, R7, RZ, PT, P1 ;  /* 0x000000ff0700720c */ /* 0x000fe40003f25310 */
[----:B------:R-:W-:Y:S01]  /*0ce0*/  SEL R7, R4, R9, P0 ;  /* 0x0000000904077207 */ /* 0x000fe20000000000 */
[----:B------:R-:W-:Y:S01]  /*0cf0*/  HFMA2 R9, -RZ, RZ, 0, 0 ;  /* 0x00000000ff097431 */ /* 0x000fe200000001ff */
[----:B------:R-:W-:Y:S02]  /*0d00*/  SEL R0, R0, R13, P0 ;  /* 0x0000000d00007207 */ /* 0x000fe40000000000 */
[----:B------:R-:W-:Y:S02]  /*0d10*/  SEL R7, R7, 0xffffffff, P1 ;  /* 0xffffffff07077807 */ /* 0x000fe40000800000 */
[----:B------:R-:W-:Y:S01]  /*0d20*/  SEL R0, R0, 0xffffffff, P1 ;  /* 0xffffffff00007807 */ /* 0x000fe20000800000 */
[----:B------:R-:W-:Y:S06]  /*0d30*/  RET.REL.NODEC R8 `(_Z15transformKernelPKfPfmm) ;  /* 0xfffffff008b07950 */ /* 0x000fec0003c3ffff */
        .weak           $__internal_1_$__cuda_sm20_rem_u64
        .type           $__internal_1_$__cuda_sm20_rem_u64,@function
        .size           $__internal_1_$__cuda_sm20_rem_u64,(.L_x_11 - $__internal_1_$__cuda_sm20_rem_u64)
$__internal_1_$__cuda_sm20_rem_u64:
[----:B------:R-:W0:Y:S08]  /*0d40*/  I2F.U64.RP R16, R10 ;  /* 0x0000000a00107312 */ /* 0x000e300000309000 */
[----:B0-----:R-:W0:Y:S02]  /*0d50*/  MUFU.RCP R16, R16 ;  /* 0x0000001000107308 */ /* 0x001e240000001000 */
[----:B0-----:R-:W-:-:S06]  /*0d60*/  VIADD R12, R16, 0x1ffffffe ;  /* 0x1ffffffe100c7836 */ /* 0x001fcc0000000000 */
[----:B------:R-:W0:Y:S02]  /*0d70*/  F2I.U64.TRUNC R12, R12 ;  /* 0x0000000c000c7311 */ /* 0x000e24000020d800 */
[----:B0-----:R-:W-:-:S04]  /*0d80*/  IMAD.WIDE.U32 R14, R12, R10, RZ ;  /* 0x0000000a0c0e7225 */ /* 0x001fc800078e00ff */
[----:B------:R-:W-:Y:S01]  /*0d90*/  IMAD R15, R12, R11, R15 ;  /* 0x0000000b0c0f7224 */ /* 0x000fe200078e020f */
[----:B------:R-:W-:-:S03]  /*0da0*/  IADD3 R17, P0, PT, RZ, -R14, RZ ;  /* 0x8000000eff117210 */ /* 0x000fc60007f1e0ff */
[----:B------:R-:W-:Y:S02]  /*0db0*/  IMAD R15, R13, R10, R15 ;  /* 0x0000000a0d0f7224 */ /* 0x000fe400078e020f */
[----:B------:R-:W-:-:S03]  /*0dc0*/  IMAD.HI.U32 R14, R12, R17, RZ ;  /* 0x000000110c0e7227 */ /* 0x000fc600078e00ff */
[----:B------:R-:W-:Y:S01]  /*0dd0*/  IADD3.X R19, PT, PT, RZ, ~R15, RZ, P0, !PT ;  /* 0x8000000fff137210 */ /* 0x000fe200007fe4ff */
[----:B------:R-:W-:-:S04]  /*0de0*/  IMAD.MOV.U32 R15, RZ, RZ, R12 ;  /* 0x000000ffff0f7224 */ /* 0x000fc800078e000c */
[----:B------:R-:W-:-:S04]  /*0df0*/  IMAD.WIDE.U32 R14, P0, R12, R19, R14 ;  /* 0x000000130c0e7225 */ /* 0x000fc8000780000e */
[C---:B------:R-:W-:Y:S02]  /*0e00*/  IMAD R21, R13.reuse, R19, RZ ;  /* 0x000000130d157224 */ /* 0x040fe400078e02ff */
[----:B------:R-:W-:-:S04]  /*0e10*/  IMAD.HI.U32 R14, P1, R13, R17, R14 ;  /* 0x000000110d0e7227 */ /* 0x000fc8000782000e */
[----:B------:R-:W-:Y:S01]  /*0e20*/  IMAD.HI.U32 R19, R13, R19, RZ ;  /* 0x000000130d137227 */ /* 0x000fe200078e00ff */
[----:B------:R-:W-:-:S04]  /*0e30*/  IADD3 R15, P2, PT, R21, R14, RZ ;  /* 0x0000000e150f7210 */ /* 0x000fc80007f5e0ff */
[----:B------:R-:W-:Y:S01]  /*0e40*/  IADD3.X R14, PT, PT, R19, R13, RZ, P0, !PT ;  /* 0x0000000d130e7210 */ /* 0x000fe200007fe4ff */
[----:B------:R-:W-:-:S03]  /*0e50*/  IMAD.WIDE.U32 R12, R15, R10, RZ ;  /* 0x0000000a0f0c7225 */ /* 0x000fc600078e00ff */
[----:B------:R-:W-:Y:S01]  /*0e60*/  IADD3.X R17, PT, PT, RZ, RZ, R14, P2, P1 ;  /* 0x000000ffff117210 */ /* 0x000fe200017e240e */
[----:B------:R-:W-:Y:S01]  /*0e70*/  IMAD R13, R15, R11, R13 ;  /* 0x0000000b0f0d7224 */ /* 0x000fe200078e020d */
[----:B------:R-:W-:-:S03]  /*0e80*/  IADD3 R19, P0, PT, RZ, -R12, RZ ;  /* 0x8000000cff137210 */ /* 0x000fc60007f1e0ff */
[----:B------:R-:W-:Y:S02]  /*0e90*/  IMAD R13, R17, R10, R13 ;  /* 0x0000000a110d7224 */ /* 0x000fe400078e020d */
[----:B------:R-:W-:-:S04]  /*0ea0*/  IMAD.HI.U32 R14, R15, R19, RZ ;  /* 0x000000130f0e7227 */ /* 0x000fc800078e00ff */
[----:B------:R-:W-:Y:S02]  /*0eb0*/  IMAD.X R12, RZ, RZ, ~R13, P0 ;  /* 0x000000ffff0c7224 */ /* 0x000fe400000e0e0d */
[----:B------:R-:W-:Y:S02]  /*0ec0*/  IMAD.MOV.U32 R13, RZ, RZ, RZ ;  /* 0x000000ffff0d7224 */ /* 0x000fe400078e00ff */
[----:B------:R-:W-:-:S04]  /*0ed0*/  IMAD.WIDE.U32 R14, P0, R15, R12, R14 ;  /* 0x0000000c0f0e7225 */ /* 0x000fc8000780000e */
[C---:B------:R-:W-:Y:S02]  /*0ee0*/  IMAD R16, R17.reuse, R12, RZ ;  /* 0x0000000c11107224 */ /* 0x040fe400078e02ff */
[----:B------:R-:W-:-:S04]  /*0ef0*/  IMAD.HI.U32 R15, P1, R17, R19, R14 ;  /* 0x00000013110f7227 */ /* 0x000fc8000782000e */
[----:B------:R-:W-:Y:S01]  /*0f00*/  IMAD.HI.U32 R12, R17, R12, RZ ;  /* 0x0000000c110c7227 */ /* 0x000fe200078e00ff */
[----:B------:R-:W-:-:S04]  /*0f10*/  IADD3 R15, P2, PT, R16, R15, RZ ;  /* 0x0000000f100f7210 */ /* 0x000fc80007f5e0ff */
[----:B------:R-:W-:Y:S01]  /*0f20*/  IADD3.X R17, PT, PT, R12, R17, RZ, P0, !PT ;  /* 0x000000110c117210 */ /* 0x000fe200007fe4ff */
[----:B------:R-:W-:-:S03]  /*0f30*/  IMAD.HI.U32 R12, R15, R0, RZ ;  /* 0x000000000f0c7227 */ /* 0x000fc600078e00ff */
[----:B------:R-:W-:Y:S01]  /*0f40*/  IADD3.X R17, PT, PT, RZ, RZ, R17, P2, P1 ;  /* 0x000000ffff117210 */ /* 0x000fe200017e2411 */
[----:B------:R-:W-:-:S04]  /*0f50*/  IMAD.WIDE.U32 R12, R15, R5, R12 ;  /* 0x000000050f0c7225 */ /* 0x000fc800078e000c */
[C---:B------:R-:W-:Y:S02]  /*0f60*/  IMAD R15, R17.reuse, R5, RZ ;  /* 0x00000005110f7224 */ /* 0x040fe400078e02ff */
[----:B------:R-:W-:-:S04]  /*0f70*/  IMAD.HI.U32 R12, P0, R17, R0, R12 ;  /* 0x00000000110c7227 */ /* 0x000fc8000780000c */
[----:B------:R-:W-:Y:S01]  /*0f80*/  IMAD.HI.U32 R14, R17, R5, RZ ;  /* 0x00000005110e7227 */ /* 0x000fe200078e00ff */
[----:B------:R-:W-:-:S04]  /*0f90*/  IADD3 R15, P1, PT, R15, R12, RZ ;  /* 0x0000000c0f0f7210 */ /* 0x000fc80007f3e0ff */
[----:B------:R-:W-:Y:S01]  /*0fa0*/  IADD3.X R14, PT, PT, R14, RZ, RZ, P0, !PT ;  /* 0x000000ff0e0e7210 */ /* 0x000fe200007fe4ff */
[----:B------:R-:W-:-:S04]  /*0fb0*/  IMAD.WIDE.U32 R12, R15, R10, RZ ;  /* 0x0000000a0f0c7225 */ /* 0x000fc800078e00ff */
[----:B------:R-:W-:Y:S02]  /*0fc0*/  IMAD.X R17, RZ, RZ, R14, P1 ;  /* 0x000000ffff117224 */ /* 0x000fe400008e060e */
[----:B------:R-:W-:Y:S01]  /*0fd0*/  IMAD R15, R15, R11, R13 ;  /* 0x0000000b0f0f7224 */ /* 0x000fe200078e020d */
[----:B------:R-:W-:-:S03]  /*0fe0*/  IADD3 R13, P1, PT, -R12, R0, RZ ;  /* 0x000000000c0d7210 */ /* 0x000fc60007f3e1ff */
[-C--:B------:R-:W-:Y:S01]  /*0ff0*/  IMAD R0, R17, R10.reuse, R15 ;  /* 0x0000000a11007224 */ /* 0x080fe200078e020f */
[----:B------:R-:W-:-:S04]  /*1000*/  ISETP.GE.U32.AND P0, PT, R13, R10, PT ;  /* 0x0000000a0d00720c */ /* 0x000fc80003f06070 */
[----:B------:R-:W-:Y:S02]  /*1010*/  IADD3.X R0, PT, PT, ~R0, R5, RZ, P1, !PT ;  /* 0x0000000500007210 */ /* 0x000fe40000ffe5ff */
[----:B------:R-:W-:Y:S02]  /*1020*/  IADD3 R15, P1, PT, -R10, R13, RZ ;  /* 0x0000000d0a0f7210 */ /* 0x000fe40007f3e1ff */
[----:B------:R-:W-:-:S03]  /*1030*/  ISETP.GE.U32.AND.EX P0, PT, R0, R11, PT, P0 ;  /* 0x0000000b0000720c */ /* 0x000fc60003f06100 */
[----:B------:R-:W-:Y:S01]  /*1040*/  IMAD.X R12, R0, 0x1, ~R11, P1 ;  /* 0x00000001000c7824 */ /* 0x000fe200008e0e0b */
[----:B------:R-:W-:Y:S02]  /*1050*/  SEL R15, R15, R13, P0 ;  /* 0x0000000d0f0f7207 */ /* 0x000fe40000000000 */
[----:B------:R-:W-:Y:S02]  /*1060*/  ISETP.NE.U32.AND P1, PT, R10, RZ, PT ;  /* 0x000000ff0a00720c */ /* 0x000fe40003f25070 */
[----:B------:R-:W-:Y:S02]  /*1070*/  SEL R12, R12, R0, P0 ;  /* 0x000000000c0c7207 */ /* 0x000fe40000000000 */
[----:B------:R-:W-:Y:S02]  /*1080*/  ISETP.GE.U32.AND P0, PT, R15, R10, PT ;  /* 0x0000000a0f00720c */ /* 0x000fe40003f06070 */
[----:B------:R-:W-:Y:S01]  /*1090*/  IADD3 R0, P2, PT, -R10, R15, RZ ;  /* 0x0000000f0a007210 */ /* 0x000fe20007f5e1ff */
[----:B------:R-:W-:Y:S01]  /*10a0*/  IMAD.MOV.U32 R10, RZ, RZ, R4 ;  /* 0x000000ffff0a7224 */ /* 0x000fe200078e0004 */
[----:B------:R-:W-:-:S02]  /*10b0*/  ISETP.GE.U32.AND.EX P0, PT, R12, R11, PT, P0 ;  /* 0x0000000b0c00720c */ /* 0x000fc40003f06100 */
[CC--:B------:R-:W-:Y:S02]  /*10c0*/  IADD3.X R13, PT, PT, ~R11.reuse, R12.reuse, RZ, P2, !PT ;  /* 0x0000000c0b0d7210 */ /* 0x0c0fe400017fe5ff */
[----:B------:R-:W-:Y:S02]  /*10d0*/  ISETP.NE.AND.EX P1, PT, R11, RZ, PT, P1 ;  /* 0x000000ff0b00720c */ /* 0x000fe40003f25310 */
[----:B------:R-:W-:Y:S02]  /*10e0*/  MOV R11, 0x0 ;  /* 0x00000000000b7802 */ /* 0x000fe40000000f00 */
[----:B------:R-:W-:Y:S02]  /*10f0*/  SEL R0, R0, R15, P0 ;  /* 0x0000000f00007207 */ /* 0x000fe40000000000 */
[----:B------:R-:W-:Y:S02]  /*1100*/  SEL R13, R13, R12, P0 ;  /* 0x0000000c0d0d7207 */ /* 0x000fe40000000000 */
[----:B------:R-:W-:-:S02]  /*1110*/  SEL R0, R0, 0xffffffff, P1 ;  /* 0xffffffff00007807 */ /* 0x000fc40000800000 */
[----:B------:R-:W-:Y:S01]  /*1120*/  SEL R13, R13, 0xffffffff, P1 ;  /* 0xffffffff0d0d7807 */ /* 0x000fe20000800000 */
[----:B------:R-:W-:Y:S06]  /*1130*/  RET.REL.NODEC R10 `(_Z15transformKernelPKfPfmm) ;  /* 0xffffffec0ab07950 */ /* 0x000fec0003c3ffff */
.L_x_9:
[----:B------:R-:W-:-:S00]  /*1140*/  BRA `(.L_x_9) ;  /* 0xfffffffc00fc7947 */ /* 0x000fc0000383ffff */
[----:B------:R-:W-:-:S00]  /*1150*/  NOP ;  /* 0x0000000000007918 */ /* 0x000fc00000000000 */
        /* <DEDUP_REMOVED lines=10> */
.L_x_11:


//--------------------- .nv.global.init           --------------------------
	.section	.nv.global.init,"aw",@progbits
	.align	4
.nv.global.init:
	.type		mrg32k3aM1SubSeq,@object
	.size		mrg32k3aM1SubSeq,(mrg32k3aM2SubSeq - mrg32k3aM1SubSeq)
mrg32k3aM1SubSeq:
        /*0000*/ 	.byte	0x0b, 0xcc, 0xee, 0x04, 0x73, 0x29, 0x8b, 0x6f, 0xf6, 0x53, 0x03, 0xf6, 0x23, 0xf6, 0xea, 0xda
        /* <DEDUP_REMOVED lines=125> */
	.type		mrg32k3aM2SubSeq,@object
	.size		mrg32k3aM2SubSeq,(mrg32k3aM1 - mrg32k3aM2SubSeq)
mrg32k3aM2SubSeq:
        /* <DEDUP_REMOVED lines=126> */
	.type		mrg32k3aM1,@object
	.size		mrg32k3aM1,(mrg32k3aM1Seq - mrg32k3aM1)
mrg32k3aM1:
        /* <DEDUP_REMOVED lines=144> */
	.type		mrg32k3aM1Seq,@object
	.size		mrg32k3aM1Seq,(mrg32k3aM2 - mrg32k3aM1Seq)
mrg32k3aM1Seq:
        /* <DEDUP_REMOVED lines=144> */
	.type		mrg32k3aM2,@object
	.size		mrg32k3aM2,(mrg32k3aM2Seq - mrg32k3aM2)
mrg32k3aM2:
        /* <DEDUP_REMOVED lines=144> */
	.type		mrg32k3aM2Seq,@object
	.size		mrg32k3aM2Seq,(precalc_xorwow_matrix - mrg32k3aM2Seq)
mrg32k3aM2Seq:
        /* <DEDUP_REMOVED lines=144> */
	.type		precalc_xorwow_matrix,@object
	.size		precalc_xorwow_matrix,(precalc_xorwow_offset_matrix - precalc_xorwow_matrix)
precalc_xorwow_matrix:
        /* <DEDUP_REMOVED lines=6400> */
	.type		precalc_xorwow_offset_matrix,@object
	.size		precalc_xorwow_offset_matrix,(.L_1 - precalc_xorwow_offset_matrix)
precalc_xorwow_offset_matrix:
        /* <DEDUP_REMOVED lines=6400> */
.L_1:


//--------------------- .nv.shared.reserved.0     --------------------------
	.section	.nv.shared.reserved.0,"aw",@nobits
	.weak		__nv_reservedSMEM_offset_0_alias
	.size		__nv_reservedSMEM_offset_0_alias, 0, 64
	.other		__nv_reservedSMEM_offset_0_alias,@"STO_CUDA_RESERVED_SHARED STV_DEFAULT"
__nv_reservedSMEM_offset_0_alias:
	.zero		0
	.zero		64


//--------------------- .nv.constant0._Z15transformKernelPKfPfmm --------------------------
	.section	.nv.constant0._Z15transformKernelPKfPfmm,"a",@progbits
	.sectionflags	@""
	.align	4
.nv.constant0._Z15transformKernelPKfPfmm:
	.zero		928


//--------------------- SYMBOLS --------------------------

	.type		.nv.reservedSmem.offset0,@object
	.size		.nv.reservedSmem.offset0,0x4
